	.headerflags	@"EF_CUDA_TEXMODE_UNIFIED EF_CUDA_64BIT_ADDRESS EF_CUDA_SM80 EF_CUDA_VIRTUAL_SM(EF_CUDA_SM80)"
	.elftype	@"ET_EXEC"


//--------------------- .nv.info                  --------------------------
	.section	.nv.info,"",@"SHT_CUDA_INFO"
	.align	4


	//----- nvinfo : EIATTR_REGCOUNT
	.align		4
        /*0000*/ 	.byte	0x04, 0x2f
        /*0002*/ 	.short	(.L_1 - .L_0)
	.align		4
.L_0:
        /*0004*/ 	.word	index@(candidate6)
        /*0008*/ 	.word	0x00000048


	//----- nvinfo : EIATTR_MAX_STACK_SIZE
	.align		4
.L_1:
        /*000c*/ 	.byte	0x04, 0x23
        /*000e*/ 	.short	(.L_3 - .L_2)
	.align		4
.L_2:
        /*0010*/ 	.word	index@(candidate6)
        /*0014*/ 	.word	0x00000000


	//----- nvinfo : EIATTR_MIN_STACK_SIZE
	.align		4
.L_3:
        /*0018*/ 	.byte	0x04, 0x12
        /*001a*/ 	.short	(.L_5 - .L_4)
	.align		4
.L_4:
        /*001c*/ 	.word	index@(candidate6)
        /*0020*/ 	.word	0x00000000


	//----- nvinfo : EIATTR_FRAME_SIZE
	.align		4
.L_5:
        /*0024*/ 	.byte	0x04, 0x11
        /*0026*/ 	.short	(.L_7 - .L_6)
	.align		4
.L_6:
        /*0028*/ 	.word	index@(candidate6)
        /*002c*/ 	.word	0x00000000
.L_7:


//--------------------- .nv.info.candidate6       --------------------------
	.section	.nv.info.candidate6,"",@"SHT_CUDA_INFO"
	.align	4


	//----- nvinfo : EIATTR_CUDA_API_VERSION
	.align		4
        /*0000*/ 	.byte	0x04, 0x37
        /*0002*/ 	.short	(.L_9 - .L_8)
.L_8:
        /*0004*/ 	.word	0x00000075


	//----- nvinfo : EIATTR_SW2861232_WAR
	.align		4
.L_9:
        /*0008*/ 	.byte	0x01, 0x35
	.zero		2


	//----- nvinfo : EIATTR_PARAM_CBANK
	.align		4
        /*000c*/ 	.byte	0x04, 0x0a
        /*000e*/ 	.short	(.L_11 - .L_10)
	.align		4
.L_10:
        /*0010*/ 	.word	index@(.nv.constant0.candidate6)
        /*0014*/ 	.short	0x0160
        /*0016*/ 	.short	0x0018


	//----- nvinfo : EIATTR_CBANK_PARAM_SIZE
	.align		4
.L_11:
        /*0018*/ 	.byte	0x03, 0x19
        /*001a*/ 	.short	0x0018


	//----- nvinfo : EIATTR_KPARAM_INFO
	.align		4
        /*001c*/ 	.byte	0x04, 0x17
        /*001e*/ 	.short	(.L_13 - .L_12)
.L_12:
        /*0020*/ 	.word	0x00000000
        /*0024*/ 	.short	0x0002
        /*0026*/ 	.short	0x0010
        /*0028*/ 	.byte	0x00, 0xf0, 0x21, 0x00


	//----- nvinfo : EIATTR_KPARAM_INFO
	.align		4
.L_13:
        /*002c*/ 	.byte	0x04, 0x17
        /*002e*/ 	.short	(.L_15 - .L_14)
.L_14:
        /*0030*/ 	.word	0x00000000
        /*0034*/ 	.short	0x0001
        /*0036*/ 	.short	0x0008
        /*0038*/ 	.byte	0x00, 0xf0, 0x21, 0x00


	//----- nvinfo : EIATTR_KPARAM_INFO
	.align		4
.L_15:
        /*003c*/ 	.byte	0x04, 0x17
        /*003e*/ 	.short	(.L_17 - .L_16)
.L_16:
        /*0040*/ 	.word	0x00000000
        /*0044*/ 	.short	0x0000
        /*0046*/ 	.short	0x0000
        /*0048*/ 	.byte	0x00, 0xf0, 0x21, 0x00


	//----- nvinfo : EIATTR_MAXREG_COUNT
	.align		4
.L_17:
        /*004c*/ 	.byte	0x03, 0x1b
        /*004e*/ 	.short	0x00ff


	//----- nvinfo : EIATTR_EXIT_INSTR_OFFSETS
	.align		4
        /*0050*/ 	.byte	0x04, 0x1c
        /*0052*/ 	.short	(.L_19 - .L_18)


	//   ....[0]....
.L_18:
        /*0054*/ 	.word	0x000019e0


	//----- nvinfo : EIATTR_MAX_THREADS
	.align		4
.L_19:
        /*0058*/ 	.byte	0x04, 0x05
        /*005a*/ 	.short	(.L_21 - .L_20)
.L_20:
        /*005c*/ 	.word	0x000000e0
        /*0060*/ 	.word	0x00000001
        /*0064*/ 	.word	0x00000001
.L_21:


//--------------------- .nv.rel.action            --------------------------
	.section	.nv.rel.action,"",@"SHT_CUDA_RELOCINFO"
	.align	8
	.sectionentsize	8
        /*0000*/ 	.byte	0x4b, 0x00, 0x00, 0x00, 0x00, 0x00, 0x00, 0x00, 0x00, 0x02, 0x02, 0x08, 0x10, 0x0a, 0x2f, 0x22
        /* <DEDUP_REMOVED lines=13> */


//--------------------- .nv.constant0.candidate6  --------------------------
	.section	.nv.constant0.candidate6,"a",@progbits
	.align	4
.nv.constant0.candidate6:
	.zero		376


//--------------------- .text.candidate6          --------------------------
	.section	.text.candidate6,"ax",@progbits
	.sectionflags	@"SHF_BARRIERS=1"
	.sectioninfo	@"SHI_REGISTERS=72"
	.align	128
        .global         candidate6
        .type           candidate6,@function
        .size           candidate6,(.L_x_3 - candidate6)
        .other          candidate6,@"STO_CUDA_ENTRY STV_DEFAULT"
candidate6:
.text.candidate6:
[----:B------:R-:W-:-:S02]  /*0000*/  MOV R1, c[0x0][0x28] ;  /* 0x00000a0000017a02 */ /* 0x000fc40000000f00 */
[----:B------:R-:W0:Y:S01]  /*0010*/  S2R R3, SR_TID.X ;  /* 0x0000000000037919 */ /* 0x000e220000002100 */
[----:B------:R-:W-:Y:S01]  /*0020*/  HFMA2.MMA R2, -RZ, RZ, 0, 0 ;  /* 0x00000000ff027435 */ /* 0x000fe200000001ff */
[----:B------:R-:W1:Y:S01]  /*0030*/  S2UR UR7, SR_CTAID.X ;  /* 0x00000000000779c3 */ /* 0x000e620000002500 */
[----:B------:R-:W-:Y:S01]  /*0040*/  HFMA2.MMA R14, -RZ, RZ, 0, 0 ;  /* 0x00000000ff0e7435 */ /* 0x000fe200000001ff */
[----:B------:R-:W-:Y:S01]  /*0050*/  MOV R16, RZ ;  /* 0x000000ff00107202 */ /* 0x000fe20000000f00 */
[----:B------:R-:W-:Y:S01]  /*0060*/  HFMA2.MMA R64, -RZ, RZ, 0, 0 ;  /* 0x00000000ff407435 */ /* 0x000fe200000001ff */
[----:B------:R-:W-:Y:S01]  /*0070*/  MOV R12, RZ ;  /* 0x000000ff000c7202 */ /* 0x000fe20000000f00 */
[----:B------:R-:W-:Y:S01]  /*0080*/  HFMA2.MMA R50, -RZ, RZ, 0, 0 ;  /* 0x00000000ff327435 */ /* 0x000fe200000001ff */
[----:B------:R-:W-:Y:S01]  /*0090*/  CS2R R42, SRZ ;  /* 0x00000000002a7805 */ /* 0x000fe2000001ff00 */
[----:B------:R-:W-:Y:S01]  /*00a0*/  HFMA2.MMA R34, -RZ, RZ, 0, 0 ;  /* 0x00000000ff227435 */ /* 0x000fe200000001ff */
[----:B------:R-:W-:Y:S01]  /*00b0*/  MOV R39, RZ ;  /* 0x000000ff00277202 */ /* 0x000fe20000000f00 */
[----:B------:R-:W-:Y:S01]  /*00c0*/  CS2R R48, SRZ ;  /* 0x0000000000307805 */ /* 0x000fe2000001ff00 */
[----:B------:R-:W-:Y:S01]  /*00d0*/  CS2R R52, SRZ ;  /* 0x0000000000347805 */ /* 0x000fe2000001ff00 */
[----:B------:R-:W-:Y:S01]  /*00e0*/  MOV R44, RZ ;  /* 0x000000ff002c7202 */ /* 0x000fe20000000f00 */
[----:B------:R-:W-:Y:S01]  /*00f0*/  CS2R R56, SRZ ;  /* 0x0000000000387805 */ /* 0x000fe2000001ff00 */
[----:B------:R-:W-:Y:S01]  /*0100*/  CS2R R58, SRZ ;  /* 0x00000000003a7805 */ /* 0x000fe2000001ff00 */
[----:B------:R-:W-:Y:S01]  /*0110*/  CS2R R60, SRZ ;  /* 0x00000000003c7805 */ /* 0x000fe2000001ff00 */
[----:B------:R-:W-:Y:S01]  /*0120*/  CS2R R66, SRZ ;  /* 0x0000000000427805 */ /* 0x000fe2000001ff00 */
[----:B------:R-:W-:Y:S01]  /*0130*/  CS2R R68, SRZ ;  /* 0x0000000000447805 */ /* 0x000fe2000001ff00 */
[----:B------:R-:W-:Y:S01]  /*0140*/  MOV R62, RZ ;  /* 0x000000ff003e7202 */ /* 0x000fe20000000f00 */
[----:B------:R-:W-:Y:S01]  /*0150*/  ULDC.64 UR10, c[0x0][0x118] ;  /* 0x00004600000a7ab9 */ /* 0x000fe20000000a00 */
[----:B------:R-:W-:Y:S01]  /*0160*/  MOV R54, RZ ;  /* 0x000000ff00367202 */ /* 0x000fe20000000f00 */
[C---:B0-----:R-:W-:Y:S01]  /*0170*/  IMAD.HI R0, R3.reuse, 0x5397829d, RZ ;  /* 0x5397829d03007827 */ /* 0x041fe200078e02ff */
[C---:B------:R-:W-:Y:S01]  /*0180*/  IADD3 R6, R3.reuse, 0xe0, RZ ;  /* 0x000000e003067810 */ /* 0x040fe20007ffe0ff */
[----:B-1----:R-:W-:Y:S01]  /*0190*/  ULOP3.LUT UR8, UR7, 0x3, URZ, 0xc0, !UPT ;  /* 0x0000000307087892 */ /* 0x002fe2000f8ec03f */
[C---:B------:R-:W-:Y:S01]  /*01a0*/  IADD3 R8, R3.reuse, 0x1c0, RZ ;  /* 0x000001c003087810 */ /* 0x040fe20007ffe0ff */
[C---:B------:R-:W-:Y:S01]  /*01b0*/  IMAD.HI R4, R3.reuse, -0x6db6db6d, R2 ;  /* 0x9249249303047827 */ /* 0x040fe200078e0202 */
[----:B------:R-:W-:Y:S01]  /*01c0*/  SHF.R.U32.HI R5, RZ, 0x1f, R0 ;  /* 0x0000001fff057819 */ /* 0x000fe20000011600 */
[----:B------:R-:W-:Y:S01]  /*01d0*/  ULOP3.LUT UR4, UR7, 0xc, URZ, 0xc0, !UPT ;  /* 0x0000000c07047892 */ /* 0x000fe2000f8ec03f */
[C---:B------:R-:W-:Y:S01]  /*01e0*/  IADD3 R9, R3.reuse, 0x460, RZ ;  /* 0x0000046003097810 */ /* 0x040fe20007ffe0ff */
[----:B------:R-:W-:Y:S01]  /*01f0*/  IMAD.HI R6, R6, 0x5397829d, RZ ;  /* 0x5397829d06067827 */ /* 0x000fe200078e02ff */
[----:B------:R-:W-:Y:S01]  /*0200*/  SHF.R.U32.HI R7, RZ, 0x1f, R4 ;  /* 0x0000001fff077819 */ /* 0x000fe20000011604 */
[----:B------:R-:W-:Y:S01]  /*0210*/  USHF.R.U32.HI UR5, URZ, 0x2, UR4 ;  /* 0x000000023f057899 */ /* 0x000fe20008011604 */
[----:B------:R-:W-:Y:S01]  /*0220*/  LEA.HI.SX32 R2, R0, R5, 0x1c ;  /* 0x0000000500027211 */ /* 0x000fe200078fe2ff */
[----:B------:R-:W-:Y:S01]  /*0230*/  IMAD.HI R8, R8, 0x5397829d, RZ ;  /* 0x5397829d08087827 */ /* 0x000fe200078e02ff */
[----:B------:R-:W-:Y:S01]  /*0240*/  LEA.HI.SX32 R0, R4, R7, 0x1e ;  /* 0x0000000704007211 */ /* 0x000fe200078ff2ff */
[----:B------:R-:W-:Y:S01]  /*0250*/  UMOV UR4, URZ ;  /* 0x0000003f00047c82 */ /* 0x000fe20008000000 */
[----:B------:R-:W-:Y:S01]  /*0260*/  IADD3 R4, R3, 0x2a0, RZ ;  /* 0x000002a003047810 */ /* 0x000fe20007ffe0ff */
[----:B------:R-:W-:Y:S01]  /*0270*/  IMAD.HI R9, R9, 0x5397829d, RZ ;  /* 0x5397829d09097827 */ /* 0x000fe200078e02ff */
[----:B------:R-:W-:-:S02]  /*0280*/  SHF.R.U32.HI R5, RZ, 0x1f, R6 ;  /* 0x0000001fff057819 */ /* 0x000fc40000011606 */
[----:B------:R-:W-:Y:S01]  /*0290*/  IADD3 R7, R3, 0x380, RZ ;  /* 0x0000038003077810 */ /* 0x000fe20007ffe0ff */
[----:B------:R-:W-:Y:S01]  /*02a0*/  IMAD.HI R4, R4, 0x5397829d, RZ ;  /* 0x5397829d04047827 */ /* 0x000fe200078e02ff */
[----:B------:R-:W-:Y:S02]  /*02b0*/  LEA.HI.SX32 R18, R6, R5, 0x1c ;  /* 0x0000000506127211 */ /* 0x000fe400078fe2ff */
[----:B------:R-:W-:Y:S01]  /*02c0*/  SHF.R.U32.HI R5, RZ, 0x1f, R8 ;  /* 0x0000001fff057819 */ /* 0x000fe20000011608 */
[----:B------:R-:W-:Y:S01]  /*02d0*/  IMAD.HI R6, R7, 0x5397829d, RZ ;  /* 0x5397829d07067827 */ /* 0x000fe200078e02ff */
[----:B------:R-:W-:Y:S02]  /*02e0*/  SHF.R.U32.HI R7, RZ, 0x1f, R4 ;  /* 0x0000001fff077819 */ /* 0x000fe40000011604 */
[----:B------:R-:W-:Y:S02]  /*02f0*/  LEA.HI.SX32 R20, R8, R5, 0x1c ;  /* 0x0000000508147211 */ /* 0x000fe400078fe2ff */
[----:B------:R-:W-:-:S02]  /*0300*/  SHF.R.U32.HI R5, RZ, 0x1f, R6 ;  /* 0x0000001fff057819 */ /* 0x000fc40000011606 */
[----:B------:R-:W-:Y:S02]  /*0310*/  LEA.HI.SX32 R22, R4, R7, 0x1c ;  /* 0x0000000704167211 */ /* 0x000fe400078fe2ff */
[----:B------:R-:W-:Y:S02]  /*0320*/  IADD3 R10, R3, 0x540, RZ ;  /* 0x00000540030a7810 */ /* 0x000fe40007ffe0ff */
[----:B------:R-:W-:Y:S02]  /*0330*/  SHF.R.U32.HI R4, RZ, 0x1f, R9 ;  /* 0x0000001fff047819 */ /* 0x000fe40000011609 */
[----:B------:R-:W-:Y:S01]  /*0340*/  LEA.HI.SX32 R24, R6, R5, 0x1c ;  /* 0x0000000506187211 */ /* 0x000fe200078fe2ff */
[--C-:B------:R-:W-:Y:S01]  /*0350*/  IMAD R5, R0, -0x7, R3.reuse ;  /* 0xfffffff900057824 */ /* 0x100fe200078e0203 */
[----:B------:R-:W-:Y:S01]  /*0360*/  LEA.HI.SX32 R26, R9, R4, 0x1c ;  /* 0x00000004091a7211 */ /* 0x000fe200078fe2ff */
[----:B------:R-:W-:Y:S01]  /*0370*/  IMAD.HI R10, R10, 0x5397829d, RZ ;  /* 0x5397829d0a0a7827 */ /* 0x000fe200078e02ff */
[----:B------:R-:W-:Y:S01]  /*0380*/  MOV R8, RZ ;  /* 0x000000ff00087202 */ /* 0x000fe20000000f00 */
[----:B------:R-:W-:Y:S01]  /*0390*/  HFMA2.MMA R6, -RZ, RZ, 0, 0 ;  /* 0x00000000ff067435 */ /* 0x000fe200000001ff */
[----:B------:R-:W-:Y:S01]  /*03a0*/  MOV R11, UR8 ;  /* 0x00000008000b7c02 */ /* 0x000fe20008000f00 */
[C---:B------:R-:W-:Y:S01]  /*03b0*/  IMAD R9, R2.reuse, -0x31, R3 ;  /* 0xffffffcf02097824 */ /* 0x040fe200078e0203 */
[----:B------:R-:W-:Y:S01]  /*03c0*/  SHF.R.U32.HI R7, RZ, 0x1f, R10 ;  /* 0x0000001fff077819 */ /* 0x000fe2000001160a */
[----:B------:R-:W-:Y:S01]  /*03d0*/  IMAD R4, R2, 0x310, R5 ;  /* 0x0000031002047824 */ /* 0x000fe200078e0205 */
[----:B------:R-:W-:Y:S01]  /*03e0*/  IADD3 R17, R0, 0x1, RZ ;  /* 0x0000000100117810 */ /* 0x000fe20007ffe0ff */
[----:B------:R-:W-:Y:S01]  /*03f0*/  IMAD.HI R2, R9, -0x6db6db6d, R8 ;  /* 0x9249249309027827 */ /* 0x000fe200078e0208 */
[----:B------:R-:W-:-:S02]  /*0400*/  MOV R8, UR8 ;  /* 0x0000000800087c02 */ /* 0x000fc40008000f00 */
[----:B------:R-:W-:Y:S01]  /*0410*/  LEA.HI.SX32 R28, R10, R7, 0x1c ;  /* 0x000000070a1c7211 */ /* 0x000fe200078fe2ff */
[----:B------:R-:W-:Y:S01]  /*0420*/  HFMA2.MMA R10, -RZ, RZ, 0, 0 ;  /* 0x00000000ff0a7435 */ /* 0x000fe200000001ff */
[----:B------:R-:W-:Y:S01]  /*0430*/  IADD3 R9, R0, 0x3, RZ ;  /* 0x0000000300097810 */ /* 0x000fe20007ffe0ff */
[----:B------:R-:W-:Y:S01]  /*0440*/  IMAD R19, R8, 0x7, R5 ;  /* 0x0000000708137824 */ /* 0x000fe200078e0205 */
[----:B------:R-:W-:Y:S01]  /*0450*/  MOV R8, RZ ;  /* 0x000000ff00087202 */ /* 0x000fe20000000f00 */
[----:B------:R-:W-:Y:S01]  /*0460*/  IMAD R4, R11, 0x7, R4 ;  /* 0x000000070b047824 */ /* 0x000fe200078e0204 */
[----:B------:R-:W-:Y:S01]  /*0470*/  IADD3 R7, R0, 0x4, RZ ;  /* 0x0000000400077810 */ /* 0x000fe20007ffe0ff */
[--C-:B------:R-:W-:Y:S01]  /*0480*/  IMAD R18, R18, 0x310, R19.reuse ;  /* 0x0000031012127824 */ /* 0x100fe200078e0213 */
[----:B------:R-:W-:Y:S01]  /*0490*/  IADD3 R11, R0, 0x6, RZ ;  /* 0x00000006000b7810 */ /* 0x000fe20007ffe0ff */
[--C-:B------:R-:W-:Y:S01]  /*04a0*/  IMAD R20, R20, 0x310, R19.reuse ;  /* 0x0000031014147824 */ /* 0x100fe200078e0213 */
[----:B------:R-:W-:Y:S01]  /*04b0*/  IADD3 R15, R0, 0x5, RZ ;  /* 0x00000005000f7810 */ /* 0x000fe20007ffe0ff */
[--C-:B------:R-:W-:Y:S01]  /*04c0*/  IMAD R22, R22, 0x310, R19.reuse ;  /* 0x0000031016167824 */ /* 0x100fe200078e0213 */
[----:B------:R-:W-:Y:S01]  /*04d0*/  IADD3 R13, R0, 0x2, RZ ;  /* 0x00000002000d7810 */ /* 0x000fe20007ffe0ff */
[--C-:B------:R-:W-:Y:S01]  /*04e0*/  IMAD R24, R24, 0x310, R19.reuse ;  /* 0x0000031018187824 */ /* 0x100fe200078e0213 */
[----:B------:R-:W-:Y:S01]  /*04f0*/  MOV R21, UR5 ;  /* 0x0000000500157c02 */ /* 0x000fe20008000f00 */
[--C-:B------:R-:W-:Y:S01]  /*0500*/  IMAD R26, R26, 0x310, R19.reuse ;  /* 0x000003101a1a7824 */ /* 0x100fe200078e0213 */
[----:B------:R-:W-:Y:S01]  /*0510*/  MOV R25, UR5 ;  /* 0x0000000500197c02 */ /* 0x000fe20008000f00 */
[----:B------:R-:W-:Y:S01]  /*0520*/  IMAD R28, R28, 0x310, R19 ;  /* 0x000003101c1c7824 */ /* 0x000fe200078e0213 */
[----:B------:R-:W-:Y:S01]  /*0530*/  SHF.R.U32.HI R19, RZ, 0x1f, R2 ;  /* 0x0000001fff137819 */ /* 0x000fe20000011602 */
[----:B------:R-:W-:Y:S01]  /*0540*/  IMAD.HI R8, R9, -0x6db6db6d, R8 ;  /* 0x9249249309087827 */ /* 0x000fe200078e0208 */
[----:B------:R-:W-:-:S02]  /*0550*/  MOV R37, UR5 ;  /* 0x0000000500257c02 */ /* 0x000fc40008000f00 */
[----:B------:R-:W-:Y:S01]  /*0560*/  LEA.HI.SX32 R2, R2, R19, 0x1e ;  /* 0x0000001302027211 */ /* 0x000fe200078ff2ff */
[----:B------:R-:W-:Y:S01]  /*0570*/  IMAD.HI R6, R7, -0x6db6db6d, R6 ;  /* 0x9249249307067827 */ /* 0x000fe200078e0206 */
[----:B------:R-:W-:Y:S02]  /*0580*/  MOV R19, UR5 ;  /* 0x0000000500137c02 */ /* 0x000fe40008000f00 */
[----:B------:R-:W-:Y:S01]  /*0590*/  SHF.R.U32.HI R35, RZ, 0x1f, R8 ;  /* 0x0000001fff237819 */ /* 0x000fe20000011608 */
[----:B------:R-:W-:Y:S01]  /*05a0*/  IMAD.HI R10, R11, -0x6db6db6d, R10 ;  /* 0x924924930b0a7827 */ /* 0x000fe200078e020a */
[----:B------:R-:W-:Y:S02]  /*05b0*/  MOV R23, UR5 ;  /* 0x0000000500177c02 */ /* 0x000fe40008000f00 */
[----:B------:R-:W-:Y:S01]  /*05c0*/  LEA.HI.SX32 R35, R8, R35, 0x1e ;  /* 0x0000002308237211 */ /* 0x000fe200078ff2ff */
[----:B------:R-:W-:Y:S01]  /*05d0*/  IMAD.HI R16, R17, -0x6db6db6d, R16 ;  /* 0x9249249311107827 */ /* 0x000fe200078e0210 */
[----:B------:R-:W-:-:S02]  /*05e0*/  SHF.R.U32.HI R33, RZ, 0x1f, R10 ;  /* 0x0000001fff217819 */ /* 0x000fc4000001160a */
[----:B------:R-:W-:Y:S01]  /*05f0*/  MOV R27, UR5 ;  /* 0x00000005001b7c02 */ /* 0x000fe20008000f00 */
[----:B------:R-:W-:Y:S01]  /*0600*/  IMAD.HI R14, R15, -0x6db6db6d, R14 ;  /* 0x924924930f0e7827 */ /* 0x000fe200078e020e */
[----:B------:R-:W-:Y:S02]  /*0610*/  LEA.HI.SX32 R33, R10, R33, 0x1e ;  /* 0x000000210a217211 */ /* 0x000fe400078ff2ff */
[----:B------:R-:W-:Y:S01]  /*0620*/  MOV R31, UR5 ;  /* 0x00000005001f7c02 */ /* 0x000fe20008000f00 */
[----:B------:R-:W-:-:S04]  /*0630*/  IMAD.HI R12, R13, -0x6db6db6d, R12 ;  /* 0x924924930d0c7827 */ /* 0x000fc800078e020c */
[----:B------:R-:W-:Y:S01]  /*0640*/  IMAD R21, R21, 0xc4, R4 ;  /* 0x000000c415157824 */ /* 0x000fe200078e0204 */
[----:B------:R-:W-:Y:S01]  /*0650*/  SHF.R.U32.HI R29, RZ, 0x1f, R12 ;  /* 0x0000001fff1d7819 */ /* 0x000fe2000001160c */
[----:B------:R-:W-:Y:S01]  /*0660*/  IMAD R22, R19, 0xc4, R22 ;  /* 0x000000c413167824 */ /* 0x000fe200078e0216 */
[----:B------:R-:W-:Y:S01]  /*0670*/  SHF.R.U32.HI R19, RZ, 0x1f, R6 ;  /* 0x0000001fff137819 */ /* 0x000fe20000011606 */
[----:B------:R-:W-:Y:S01]  /*0680*/  IMAD R26, R25, 0xc4, R26 ;  /* 0x000000c4191a7824 */ /* 0x000fe200078e021a */
[----:B------:R-:W-:Y:S01]  /*0690*/  SHF.R.U32.HI R25, RZ, 0x1f, R16 ;  /* 0x0000001fff197819 */ /* 0x000fe20000011610 */
[----:B------:R-:W-:Y:S01]  /*06a0*/  IMAD R2, R2, 0x1c, R21 ;  /* 0x0000001c02027824 */ /* 0x000fe200078e0215 */
[----:B------:R-:W-:Y:S01]  /*06b0*/  SHF.R.U32.HI R21, RZ, 0x1f, R14 ;  /* 0x0000001fff157819 */ /* 0x000fe2000001160e */
[----:B------:R-:W-:Y:S01]  /*06c0*/  IMAD R37, R37, 0xc4, R28 ;  /* 0x000000c425257824 */ /* 0x000fe200078e021c */
[----:B------:R-:W-:Y:S01]  /*06d0*/  LEA.HI.SX32 R19, R6, R19, 0x1e ;  /* 0x0000001306137211 */ /* 0x000fe200078ff2ff */
[----:B------:R-:W-:Y:S01]  /*06e0*/  IMAD R10, R35, -0x7, R9 ;  /* 0xfffffff9230a7824 */ /* 0x000fe200078e0209 */
[----:B------:R-:W-:Y:S01]  /*06f0*/  LEA.HI.SX32 R25, R16, R25, 0x1e ;  /* 0x0000001910197211 */ /* 0x000fe200078ff2ff */
[----:B------:R-:W-:Y:S01]  /*0700*/  IMAD R33, R33, -0x7, R11 ;  /* 0xfffffff921217824 */ /* 0x000fe200078e020b */
[----:B------:R-:W-:Y:S01]  /*0710*/  LEA.HI.SX32 R21, R14, R21, 0x1e ;  /* 0x000000150e157211 */ /* 0x000fe200078ff2ff */
[----:B------:R-:W-:Y:S01]  /*0720*/  IMAD R4, R19, -0x7, R7 ;  /* 0xfffffff913047824 */ /* 0x000fe200078e0207 */
[----:B------:R-:W-:Y:S01]  /*0730*/  LEA.HI.SX32 R29, R12, R29, 0x1e ;  /* 0x0000001d0c1d7211 */ /* 0x000fe200078ff2ff */
[----:B------:R-:W-:Y:S01]  /*0740*/  IMAD R23, R23, 0xc4, R18 ;  /* 0x000000c417177824 */ /* 0x000fe200078e0212 */
[----:B------:R-:W-:Y:S01]  /*0750*/  MOV R14, RZ ;  /* 0x000000ff000e7202 */ /* 0x000fe20000000f00 */
[----:B------:R-:W-:-:S02]  /*0760*/  IMAD R27, R27, 0xc4, R20 ;  /* 0x000000c41b1b7824 */ /* 0x000fc400078e0214 */
[----:B------:R-:W-:Y:S02]  /*0770*/  IMAD R31, R31, 0xc4, R24 ;  /* 0x000000c41f1f7824 */ /* 0x000fe400078e0218 */
[----:B------:R-:W-:Y:S02]  /*0780*/  IMAD R6, R25, -0x7, R17 ;  /* 0xfffffff919067824 */ /* 0x000fe400078e0211 */
[----:B------:R-:W-:Y:S01]  /*0790*/  IMAD R7, R21, -0x7, R15 ;  /* 0xfffffff915077824 */ /* 0x000fe200078e020f */
[----:B------:R-:W-:Y:S01]  /*07a0*/  HFMA2.MMA R15, -RZ, RZ, 0, 0 ;  /* 0x00000000ff0f7435 */ /* 0x000fe200000001ff */
[----:B------:R-:W-:Y:S02]  /*07b0*/  IMAD R8, R29, -0x7, R13 ;  /* 0xfffffff91d087824 */ /* 0x000fe400078e020d */
[----:B------:R-:W-:Y:S01]  /*07c0*/  IMAD R10, R10, 0x1c, R37 ;  /* 0x0000001c0a0a7824 */ /* 0x000fe200078e0225 */
[----:B------:R-:W-:Y:S01]  /*07d0*/  HFMA2.MMA R37, -RZ, RZ, 0, 0 ;  /* 0x00000000ff257435 */ /* 0x000fe200000001ff */
[----:B------:R-:W-:-:S02]  /*07e0*/  IMAD R9, R33, 0x1c, R26 ;  /* 0x0000001c21097824 */ /* 0x000fc400078e021a */
[----:B------:R-:W-:Y:S01]  /*07f0*/  IMAD R4, R4, 0x1c, R23 ;  /* 0x0000001c04047824 */ /* 0x000fe200078e0217 */
[----:B------:R-:W-:Y:S01]  /*0800*/  CS2R R32, SRZ ;  /* 0x0000000000207805 */ /* 0x000fe2000001ff00 */
[----:B------:R-:W-:Y:S02]  /*0810*/  IMAD R6, R6, 0x1c, R27 ;  /* 0x0000001c06067824 */ /* 0x000fe400078e021b */
[----:B------:R-:W-:Y:S02]  /*0820*/  IMAD R7, R7, 0x1c, R22 ;  /* 0x0000001c07077824 */ /* 0x000fe400078e0216 */
[----:B------:R-:W-:-:S02]  /*0830*/  IMAD R8, R8, 0x1c, R31 ;  /* 0x0000001c08087824 */ /* 0x000fc400078e021f */
.L_x_1:
[----:B------:R-:W-:Y:S01]  /*0840*/  SHF.R.U32.HI R11, RZ, 0x5, R3 ;  /* 0x00000005ff0b7819 */ /* 0x000fe20000011603 */
[----:B------:R-:W-:Y:S01]  /*0850*/  USHF.L.U32 UR6, UR7, 0xa, URZ ;  /* 0x0000000a07067899 */ /* 0x000fe2000800063f */
[----:B------:R-:W-:Y:S01]  /*0860*/  LOP3.LUT R12, R3, 0x1f, RZ, 0xc0, !PT ;  /* 0x0000001f030c7812 */ /* 0x000fe200078ec0ff */
[----:B------:R-:W-:Y:S06]  /*0870*/  BAR.SYNC 0x0 ;  /* 0x0000000000007b1d */ /* 0x000fec0000000000 */
[----:B------:R-:W-:Y:S01]  /*0880*/  SHF.L.U32 R11, R11, 0x7, RZ ;  /* 0x000000070b0b7819 */ /* 0x000fe200000006ff */
[----:B------:R-:W-:Y:S01]  /*0890*/  ULOP3.LUT UR6, UR6, 0xffffc000, URZ, 0xc0, !UPT ;  /* 0xffffc00006067892 */ /* 0x000fe2000f8ec03f */
[----:B------:R-:W-:-:S02]  /*08a0*/  MOV R13, UR4 ;  /* 0x00000004000d7c02 */ /* 0x000fc40008000f00 */
[----:B------:R-:W-:Y:S02]  /*08b0*/  LOP3.LUT R12, R11, 0xffffff80, R12, 0xe2, !PT ;  /* 0xffffff800b0c7812 */ /* 0x000fe400078ee20c */
[----:B------:R-:W-:Y:S02]  /*08c0*/  MOV R40, 0x4 ;  /* 0x0000000400287802 */ /* 0x000fe40000000f00 */
[----:B------:R-:W-:-:S04]  /*08d0*/  IADD3 R12, R12, UR6, RZ ;  /* 0x000000060c0c7c10 */ /* 0x000fc8000fffe0ff */
[----:B------:R-:W-:-:S05]  /*08e0*/  LEA R13, R13, R12, 0x5 ;  /* 0x0000000c0d0d7211 */ /* 0x000fca00078e28ff */
[----:B------:R-:W-:-:S05]  /*08f0*/  IMAD.WIDE R12, R13, R40, c[0x0][0x168] ;  /* 0x00005a000d0c7625 */ /* 0x000fca00078e0228 */
[----:B------:R-:W2:Y:S01]  /*0900*/  LDG.E.CONSTANT R30, [R12.64] ;  /* 0x0000000a0c1e7981 */ /* 0x000ea2000c1e9900 */
[----:B------:R-:W-:Y:S02]  /*0910*/  MOV R23, UR4 ;  /* 0x0000000400177c02 */ /* 0x000fe40008000f00 */
[----:B------:R-:W-:Y:S01]  /*0920*/  MOV R17, UR4 ;  /* 0x0000000400117c02 */ /* 0x000fe20008000f00 */
[----:B------:R-:W3:Y:S01]  /*0930*/  LDG.E.CONSTANT R55, [R12.64+0xe00] ;  /* 0x000e000a0c377981 */ /* 0x000ee2000c1e9900 */
[----:B------:R-:W-:Y:S01]  /*0940*/  MOV R16, UR4 ;  /* 0x0000000400107c02 */ /* 0x000fe20008000f00 */
[----:B------:R-:W-:Y:S01]  /*0950*/  IMAD R23, R23, 0x6200, R4 ;  /* 0x0000620017177824 */ /* 0x000fe200078e0204 */
[----:B------:R-:W-:Y:S01]  /*0960*/  MOV R25, UR4 ;  /* 0x0000000400197c02 */ /* 0x000fe20008000f00 */
[----:B------:R-:W-:Y:S01]  /*0970*/  IMAD R17, R17, 0x6200, R8 ;  /* 0x0000620011117824 */ /* 0x000fe200078e0208 */
[----:B------:R-:W-:Y:S01]  /*0980*/  MOV R21, UR4 ;  /* 0x0000000400157c02 */ /* 0x000fe20008000f00 */
[----:B------:R-:W-:Y:S01]  /*0990*/  IMAD R19, R16, 0x6200, R7 ;  /* 0x0000620010137824 */ /* 0x000fe200078e0207 */
[----:B------:R-:W-:Y:S01]  /*09a0*/  MOV R36, UR4 ;  /* 0x0000000400247c02 */ /* 0x000fe20008000f00 */
[-C--:B------:R-:W-:Y:S01]  /*09b0*/  IMAD.WIDE R22, R23, R40.reuse, c[0x0][0x160] ;  /* 0x0000580017167625 */ /* 0x080fe200078e0228 */
[----:B------:R-:W-:Y:S01]  /*09c0*/  MOV R63, UR4 ;  /* 0x00000004003f7c02 */ /* 0x000fe20008000f00 */
[----:B------:R-:W4:Y:S01]  /*09d0*/  LDG.E.CONSTANT R51, [R12.64+0x1c00] ;  /* 0x001c000a0c337981 */ /* 0x000f22000c1e9900 */
[----:B------:R-:W-:Y:S01]  /*09e0*/  ISETP.GT.AND P0, PT, R3, 0x3f, PT ;  /* 0x0000003f0300780c */ /* 0x000fe20003f04270 */
[----:B------:R-:W-:-:S02]  /*09f0*/  IMAD.WIDE R16, R17, R40, c[0x0][0x160] ;  /* 0x0000580011107625 */ /* 0x000fc400078e0228 */
[----:B------:R0:W5:Y:S02]  /*0a00*/  LDG.E.CONSTANT R26, [R22.64] ;  /* 0x0000000a161a7981 */ /* 0x000164000c1e9900 */
[----:B------:R-:W-:Y:S02]  /*0a10*/  IMAD R25, R25, 0x6200, R2 ;  /* 0x0000620019197824 */ /* 0x000fe400078e0202 */
[----:B------:R-:W-:Y:S01]  /*0a20*/  IMAD R21, R21, 0x6200, R6 ;  /* 0x0000620015157824 */ /* 0x000fe200078e0206 */
[----:B------:R1:W5:Y:S01]  /*0a30*/  LDG.E.CONSTANT R28, [R16.64] ;  /* 0x0000000a101c7981 */ /* 0x000362000c1e9900 */
[----:B------:R-:W-:Y:S02]  /*0a40*/  IMAD R11, R36, 0x6200, R9 ;  /* 0x00006200240b7824 */ /* 0x000fe400078e0209 */
[----:B------:R-:W-:Y:S01]  /*0a50*/  IMAD R63, R63, 0x6200, R10 ;  /* 0x000062003f3f7824 */ /* 0x000fe200078e020a */
[----:B------:R-:W5:Y:S01]  /*0a60*/  LDG.E.CONSTANT R47, [R12.64+0x2a00] ;  /* 0x002a000a0c2f7981 */ /* 0x000f62000c1e9900 */
[----:B------:R-:W-:-:S03]  /*0a70*/  IMAD.WIDE R24, R25, R40, c[0x0][0x160] ;  /* 0x0000580019187625 */ /* 0x000fc600078e0228 */
[----:B------:R-:W5:Y:S01]  /*0a80*/  LDG.E.CONSTANT R45, [R12.64+0x3800] ;  /* 0x0038000a0c2d7981 */ /* 0x000f62000c1e9900 */
[----:B------:R-:W-:-:S03]  /*0a90*/  IMAD.WIDE R20, R21, R40, c[0x0][0x160] ;  /* 0x0000580015147625 */ /* 0x000fc600078e0228 */
[----:B------:R1:W5:Y:S01]  /*0aa0*/  LDG.E.CONSTANT R24, [R24.64] ;  /* 0x0000000a18187981 */ /* 0x000362000c1e9900 */
[----:B------:R-:W-:-:S03]  /*0ab0*/  IMAD.WIDE R18, R19, R40, c[0x0][0x160] ;  /* 0x0000580013127625 */ /* 0x000fc600078e0228 */
[----:B------:R1:W5:Y:S01]  /*0ac0*/  LDG.E.CONSTANT R20, [R20.64] ;  /* 0x0000000a14147981 */ /* 0x000362000c1e9900 */
[----:B0-----:R-:W-:-:S03]  /*0ad0*/  IMAD.WIDE R22, R11, R40, c[0x0][0x160] ;  /* 0x000058000b167625 */ /* 0x001fc600078e0228 */
[----:B------:R0:W5:Y:S01]  /*0ae0*/  LDG.E.CONSTANT R18, [R18.64] ;  /* 0x0000000a12127981 */ /* 0x000162000c1e9900 */
[----:B-1----:R-:W-:-:S03]  /*0af0*/  IMAD.WIDE R16, R63, R40, c[0x0][0x160] ;  /* 0x000058003f107625 */ /* 0x002fc600078e0228 */
[----:B------:R-:W5:Y:S04]  /*0b00*/  LDG.E.CONSTANT R41, [R12.64+0x4600] ;  /* 0x0046000a0c297981 */ /* 0x000f68000c1e9900 */
[----:B------:R-:W5:Y:S04]  /*0b10*/  LDG.E.CONSTANT R35, [R12.64+0x5400] ;  /* 0x0054000a0c237981 */ /* 0x000f68000c1e9900 */
[----:B------:R-:W5:Y:S04]  /*0b20*/  LDG.E.CONSTANT R31, [R12.64+0x6200] ;  /* 0x0062000a0c1f7981 */ /* 0x000f68000c1e9900 */
[----:B------:R-:W5:Y:S04]  /*0b30*/  LDG.E.CONSTANT R29, [R12.64+0x7000] ;  /* 0x0070000a0c1d7981 */ /* 0x000f68000c1e9900 */
[----:B------:R-:W5:Y:S04]  /*0b40*/  LDG.E.CONSTANT R27, [R12.64+0x7e00] ;  /* 0x007e000a0c1b7981 */ /* 0x000f68000c1e9900 */
[----:B------:R-:W5:Y:S04]  /*0b50*/  LDG.E.CONSTANT R25, [R12.64+0x8c00] ;  /* 0x008c000a0c197981 */ /* 0x000f68000c1e9900 */
[----:B------:R-:W5:Y:S04]  /*0b60*/  LDG.E.CONSTANT R21, [R12.64+0x9a00] ;  /* 0x009a000a0c157981 */ /* 0x000f68000c1e9900 */
[----:B0-----:R-:W5:Y:S04]  /*0b70*/  LDG.E.CONSTANT R19, [R12.64+0xa800] ;  /* 0x00a8000a0c137981 */ /* 0x001f68000c1e9900 */
[----:B------:R-:W5:Y:S04]  /*0b80*/  LDG.E.CONSTANT R11, [R12.64+0xb600] ;  /* 0x00b6000a0c0b7981 */ /* 0x000f68000c1e9900 */
[----:B------:R-:W5:Y:S04]  /*0b90*/  LDG.E.CONSTANT R46, [R12.64+0xc400] ;  /* 0x00c4000a0c2e7981 */ /* 0x000f68000c1e9900 */
[----:B------:R-:W5:Y:S04]  /*0ba0*/  LDG.E.CONSTANT R38, [R12.64+0xd200] ;  /* 0x00d2000a0c267981 */ /* 0x000f68000c1e9900 */
[----:B------:R-:W5:Y:S04]  /*0bb0*/  LDG.E.CONSTANT R36, [R12.64+0xe000] ;  /* 0x00e0000a0c247981 */ /* 0x000f68000c1e9900 */
[----:B------:R-:W5:Y:S04]  /*0bc0*/  @!P0 LDG.E.CONSTANT R65, [R12.64+0xfc00] ;  /* 0x00fc000a0c418981 */ /* 0x000f68000c1e9900 */
[----:B------:R-:W5:Y:S04]  /*0bd0*/  LDG.E.CONSTANT R22, [R22.64] ;  /* 0x0000000a16167981 */ /* 0x000f68000c1e9900 */
[----:B------:R-:W5:Y:S04]  /*0be0*/  LDG.E.CONSTANT R16, [R16.64] ;  /* 0x0000000a10107981 */ /* 0x000f68000c1e9900 */
[----:B--2---:R0:W-:Y:S04]  /*0bf0*/  STS [R3.X4+0x1880], R30 ;  /* 0x0018801e03007388 */ /* 0x0041e80000004800 */
[----:B0-----:R-:W2:Y:S04]  /*0c00*/  LDG.E.CONSTANT R30, [R12.64+0xee00] ;  /* 0x00ee000a0c1e7981 */ /* 0x001ea8000c1e9900 */
[----:B---3--:R-:W-:Y:S04]  /*0c10*/  STS [R3.X4+0x1c00], R55 ;  /* 0x001c003703007388 */ /* 0x008fe80000004800 */
[----:B----4-:R-:W-:Y:S04]  /*0c20*/  STS [R3.X4+0x1f80], R51 ;  /* 0x001f803303007388 */ /* 0x010fe80000004800 */
[----:B-----5:R-:W-:Y:S04]  /*0c30*/  STS [R3.X4+0x380], R26 ;  /* 0x0003801a03007388 */ /* 0x020fe80000004800 */
[----:B------:R-:W-:Y:S04]  /*0c40*/  STS [R3.X4+0xe00], R28 ;  /* 0x000e001c03007388 */ /* 0x000fe80000004800 */
[----:B------:R-:W-:Y:S04]  /*0c50*/  STS [R3.X4+0x2300], R47 ;  /* 0x0023002f03007388 */ /* 0x000fe80000004800 */
[----:B------:R-:W-:Y:S04]  /*0c60*/  STS [R3.X4+0x2680], R45 ;  /* 0x0026802d03007388 */ /* 0x000fe80000004800 */
[----:B------:R-:W-:Y:S04]  /*0c70*/  STS [R3.X4], R24 ;  /* 0x0000001803007388 */ /* 0x000fe80000004800 */
[----:B------:R-:W-:Y:S04]  /*0c80*/  STS [R3.X4+0x700], R20 ;  /* 0x0007001403007388 */ /* 0x000fe80000004800 */
        /* <DEDUP_REMOVED lines=9> */
[----:B------:R0:W-:Y:S04]  /*0d20*/  STS [R3.X4+0x4600], R11 ;  /* 0x0046000b03007388 */ /* 0x0001e80000004800 */
[----:B------:R-:W-:Y:S04]  /*0d30*/  STS [R3.X4+0x4980], R46 ;  /* 0x0049802e03007388 */ /* 0x000fe80000004800 */
[----:B------:R-:W-:Y:S04]  /*0d40*/  STS [R3.X4+0x4d00], R38 ;  /* 0x004d002603007388 */ /* 0x000fe80000004800 */
[----:B------:R-:W-:Y:S04]  /*0d50*/  STS [R3.X4+0x5080], R36 ;  /* 0x0050802403007388 */ /* 0x000fe80000004800 */
[----:B------:R-:W-:Y:S04]  /*0d60*/  @!P0 STS [R3.X4+0x5780], R65 ;  /* 0x0057804103008388 */ /* 0x000fe80000004800 */
[----:B------:R-:W-:Y:S04]  /*0d70*/  STS [R3.X4+0x1180], R22 ;  /* 0x0011801603007388 */ /* 0x000fe80000004800 */
[----:B------:R-:W-:Y:S01]  /*0d80*/  STS [R3.X4+0x1500], R16 ;  /* 0x0015001003007388 */ /* 0x000fe20000004800 */
[----:B0-----:R-:W-:Y:S01]  /*0d90*/  LEA R11, R0, 0x1880, 0x9 ;  /* 0x00001880000b7811 */ /* 0x001fe200078e48ff */
[----:B------:R-:W-:Y:S01]  /*0da0*/  UIADD3 UR4, UR4, 0x1, URZ ;  /* 0x0000000104047890 */ /* 0x000fe2000fffe03f */
[----:B------:R-:W-:-:S02]  /*0db0*/  LEA R41, R5, 0x188, 0x2 ;  /* 0x0000018805297811 */ /* 0x000fc400078e10ff */
[----:B------:R-:W-:Y:S01]  /*0dc0*/  IADD3 R11, R11, 0x100, RZ ;  /* 0x000001000b0b7810 */ /* 0x000fe20007ffe0ff */
[----:B------:R-:W-:Y:S02]  /*0dd0*/  UISETP.GE.U32.AND UP1, UPT, UR4, 0x4, UPT ;  /* 0x000000040400788c */ /* 0x000fe4000bf26070 */
[----:B------:R-:W-:Y:S01]  /*0de0*/  UMOV UR6, 0x100 ;  /* 0x0000010000067882 */ /* 0x000fe20000000000 */
[----:B--2---:R-:W-:Y:S04]  /*0df0*/  STS [R3.X4+0x5400], R30 ;  /* 0x0054001e03007388 */ /* 0x004fe80000004800 */
[----:B------:R-:W-:Y:S06]  /*0e00*/  BAR.SYNC 0x0 ;  /* 0x0000000000007b1d */ /* 0x000fec0000000000 */
.L_x_0:
[----:B------:R-:W-:Y:S01]  /*0e10*/  LDS.128 R16, [R11+-0x100] ;  /* 0xffff00000b107984 */ /* 0x000fe20000000c00 */
[----:B------:R-:W-:-:S03]  /*0e20*/  UIADD3 UR6, UR6, 0x10, URZ ;  /* 0x0000001006067890 */ /* 0x000fc6000fffe03f */
[----:B------:R-:W0:Y:S01]  /*0e30*/  LDS R51, [R41+-0x16c] ;  /* 0xfffe940029337984 */ /* 0x000e220000000800 */
[----:B------:R-:W-:-:S03]  /*0e40*/  UISETP.NE.AND UP0, UPT, UR6, 0x180, UPT ;  /* 0x000001800600788c */ /* 0x000fc6000bf05270 */
[----:B------:R-:W1:Y:S03]  /*0e50*/  LDS R35, [R41+-0xfc] ;  /* 0xffff040029237984 */ /* 0x000e660000000800 */
[----:B------:R-:W-:Y:S01]  /*0e60*/  PLOP3.LUT P0, PT, PT, PT, UP0, 0x80, 0x0 ;  /* 0x000000000000781c */ /* 0x000fe20003f0f008 */
[----:B------:R-:W2:Y:S04]  /*0e70*/  LDS R55, [R41+-0x188] ;  /* 0xfffe780029377984 */ /* 0x000ea80000000800 */
[----:B------:R-:W3:Y:S04]  /*0e80*/  LDS R12, [R41+-0x150] ;  /* 0xfffeb000290c7984 */ /* 0x000ee80000000800 */
[----:B------:R-:W4:Y:S04]  /*0e90*/  LDS R13, [R41+-0x134] ;  /* 0xfffecc00290d7984 */ /* 0x000f280000000800 */
[----:B------:R-:W5:Y:S04]  /*0ea0*/  LDS R47, [R41+-0x118] ;  /* 0xfffee800292f7984 */ /* 0x000f680000000800 */
[----:B------:R-:W5:Y:S04]  /*0eb0*/  LDS R45, [R41+-0xe0] ;  /* 0xffff2000292d7984 */ /* 0x000f680000000800 */
[----:B------:R-:W5:Y:S04]  /*0ec0*/  LDS.128 R20, [R11+-0x80] ;  /* 0xffff80000b147984 */ /* 0x000f680000000c00 */
[----:B------:R-:W5:Y:S04]  /*0ed0*/  LDS.128 R28, [R11+0x80] ;  /* 0x000080000b1c7984 */ /* 0x000f680000000c00 */
[----:B------:R1:W5:Y:S01]  /*0ee0*/  LDS.128 R24, [R11] ;  /* 0x000000000b187984 */ /* 0x0003620000000c00 */
[----:B0-----:R-:W-:-:S03]  /*0ef0*/  FFMA R38, R16, R51, R14 ;  /* 0x0000003310267223 */ /* 0x001fc6000000000e */
[----:B------:R-:W-:Y:S01]  /*0f00*/  LDS R65, [R41+0x38] ;  /* 0x0000380029417984 */ /* 0x000fe20000000800 */
[C---:B-1----:R-:W-:Y:S01]  /*0f10*/  FFMA R14, R16.reuse, R35, R48 ;  /* 0x00000023100e7223 */ /* 0x042fe20000000030 */
[----:B------:R-:W-:Y:S01]  /*0f20*/  IADD3 R11, R11, 0x10, RZ ;  /* 0x000000100b0b7810 */ /* 0x000fe20007ffe0ff */
[C---:B--2---:R-:W-:Y:S02]  /*0f30*/  FFMA R42, R16.reuse, R55, R42 ;  /* 0x00000037102a7223 */ /* 0x044fe4000000002a */
[C---:B---3--:R-:W-:Y:S02]  /*0f40*/  FFMA R36, R16.reuse, R12, R69 ;  /* 0x0000000c10247223 */ /* 0x048fe40000000045 */
[----:B------:R-:W-:Y:S01]  /*0f50*/  LDS R69, [R41+0x54] ;  /* 0x0000540029457984 */ /* 0x000fe20000000800 */
[C---:B----4-:R-:W-:Y:S02]  /*0f60*/  FFMA R34, R16.reuse, R13, R34 ;  /* 0x0000000d10227223 */ /* 0x050fe40000000022 */
[----:B-----5:R-:W-:-:S02]  /*0f70*/  FFMA R32, R16, R47, R32 ;  /* 0x0000002f10207223 */ /* 0x020fc40000000020 */
[----:B------:R-:W-:Y:S02]  /*0f80*/  FFMA R54, R16, R45, R54 ;  /* 0x0000002d10367223 */ /* 0x000fe40000000036 */
[-C--:B------:R-:W-:Y:S02]  /*0f90*/  FFMA R48, R12, R20.reuse, R61 ;  /* 0x000000140c307223 */ /* 0x080fe4000000003d */
[-C--:B------:R-:W-:Y:S02]  /*0fa0*/  FFMA R52, R55, R20.reuse, R52 ;  /* 0x0000001437347223 */ /* 0x080fe40000000034 */
[-C--:B------:R-:W-:Y:S02]  /*0fb0*/  FFMA R50, R51, R20.reuse, R50 ;  /* 0x0000001433327223 */ /* 0x080fe40000000032 */
[-C--:B------:R-:W-:Y:S02]  /*0fc0*/  FFMA R46, R13, R20.reuse, R67 ;  /* 0x000000140d2e7223 */ /* 0x080fe40000000043 */
[----:B------:R-:W-:-:S02]  /*0fd0*/  FFMA R16, R47, R20, R62 ;  /* 0x000000142f107223 */ /* 0x000fc4000000003e */
[-C--:B------:R-:W-:Y:S02]  /*0fe0*/  FFMA R56, R35, R20.reuse, R56 ;  /* 0x0000001423387223 */ /* 0x080fe40000000038 */
[----:B------:R-:W-:Y:S02]  /*0ff0*/  FFMA R68, R45, R20, R68 ;  /* 0x000000142d447223 */ /* 0x000fe40000000044 */
[C---:B------:R-:W-:Y:S02]  /*1000*/  FFMA R61, R55.reuse, R28, R53 ;  /* 0x0000001c373d7223 */ /* 0x040fe40000000035 */
[-C--:B------:R-:W-:Y:S01]  /*1010*/  FFMA R66, R55, R24.reuse, R66 ;  /* 0x0000001837427223 */ /* 0x080fe20000000042 */
[----:B------:R-:W0:Y:S01]  /*1020*/  LDS R53, [R41+-0xa8] ;  /* 0xffff580029357984 */ /* 0x000e220000000800 */
[-C--:B------:R-:W-:Y:S02]  /*1030*/  FFMA R64, R51, R24.reuse, R64 ;  /* 0x0000001833407223 */ /* 0x080fe40000000040 */
[-C--:B------:R-:W-:Y:S01]  /*1040*/  FFMA R62, R12, R24.reuse, R59 ;  /* 0x000000180c3e7223 */ /* 0x080fe2000000003b */
[----:B------:R-:W1:Y:S01]  /*1050*/  LDS R55, [R41+-0x8c] ;  /* 0xffff740029377984 */ /* 0x000e620000000800 */
[----:B------:R-:W-:-:S02]  /*1060*/  FFMA R60, R13, R24, R60 ;  /* 0x000000180d3c7223 */ /* 0x000fc4000000003c */
[-C--:B------:R-:W-:Y:S02]  /*1070*/  FFMA R58, R47, R24.reuse, R58 ;  /* 0x000000182f3a7223 */ /* 0x080fe4000000003a */
[-C--:B------:R-:W-:Y:S02]  /*1080*/  FFMA R20, R35, R24.reuse, R57 ;  /* 0x0000001823147223 */ /* 0x080fe40000000039 */
[----:B------:R-:W-:Y:S01]  /*1090*/  FFMA R24, R45, R24, R44 ;  /* 0x000000182d187223 */ /* 0x000fe2000000002c */
[----:B------:R-:W-:Y:S01]  /*10a0*/  LDS R57, [R41+-0x38] ;  /* 0xffffc80029397984 */ /* 0x000fe20000000800 */
[-C--:B------:R-:W-:Y:S02]  /*10b0*/  FFMA R59, R51, R28.reuse, R49 ;  /* 0x0000001c333b7223 */ /* 0x080fe40000000031 */
[-C--:B------:R-:W-:Y:S01]  /*10c0*/  FFMA R12, R12, R28.reuse, R15 ;  /* 0x0000001c0c0c7223 */ /* 0x080fe2000000000f */
[----:B------:R-:W2:Y:S01]  /*10d0*/  LDS R44, [R41+-0xc4] ;  /* 0xffff3c00292c7984 */ /* 0x000ea20000000800 */
[----:B------:R-:W-:-:S02]  /*10e0*/  FFMA R13, R13, R28, R39 ;  /* 0x0000001c0d0d7223 */ /* 0x000fc40000000027 */
[-C--:B------:R-:W-:Y:S01]  /*10f0*/  FFMA R37, R47, R28.reuse, R37 ;  /* 0x0000001c2f257223 */ /* 0x080fe20000000025 */
[----:B------:R-:W3:Y:S01]  /*1100*/  LDS R51, [R41+-0x70] ;  /* 0xffff900029337984 */ /* 0x000ee20000000800 */
[-C--:B------:R-:W-:Y:S02]  /*1110*/  FFMA R35, R35, R28.reuse, R43 ;  /* 0x0000001c23237223 */ /* 0x080fe4000000002b */
[----:B------:R-:W-:Y:S01]  /*1120*/  FFMA R28, R45, R28, R33 ;  /* 0x0000001c2d1c7223 */ /* 0x000fe20000000021 */
[----:B------:R-:W4:Y:S04]  /*1130*/  LDS R49, [R41+-0x54] ;  /* 0xffffac0029317984 */ /* 0x000f280000000800 */
[----:B------:R-:W5:Y:S04]  /*1140*/  LDS R15, [R41+-0x1c] ;  /* 0xffffe400290f7984 */ /* 0x000f680000000800 */
[----:B------:R-:W4:Y:S01]  /*1150*/  LDS R43, [R41] ;  /* 0x00000000292b7984 */ /* 0x000f220000000800 */
[----:B0-----:R-:W-:-:S02]  /*1160*/  FFMA R45, R53, R17, R38 ;  /* 0x00000011352d7223 */ /* 0x001fc40000000026 */
[C---:B------:R-:W-:Y:S01]  /*1170*/  FFMA R47, R53.reuse, R21, R50 ;  /* 0x00000015352f7223 */ /* 0x040fe20000000032 */
[----:B------:R-:W-:Y:S01]  /*1180*/  LDS R38, [R41+0x134] ;  /* 0x0001340029267984 */ /* 0x000fe20000000800 */
[C---:B------:R-:W-:Y:S02]  /*1190*/  FFMA R64, R53.reuse, R25, R64 ;  /* 0x0000001935407223 */ /* 0x040fe40000000040 */
[----:B------:R-:W-:Y:S02]  /*11a0*/  FFMA R59, R53, R29, R59 ;  /* 0x0000001d353b7223 */ /* 0x000fe4000000003b */
[C---:B-1----:R-:W-:Y:S02]  /*11b0*/  FFMA R53, R55.reuse, R17, R36 ;  /* 0x0000001137357223 */ /* 0x042fe40000000024 */
[C---:B------:R-:W-:Y:S01]  /*11c0*/  FFMA R63, R55.reuse, R21, R48 ;  /* 0x00000015373f7223 */ /* 0x040fe20000000030 */
[----:B------:R-:W-:Y:S01]  /*11d0*/  LDS R36, [R41+0x118] ;  /* 0x0001180029247984 */ /* 0x000fe20000000800 */
[----:B------:R-:W-:-:S02]  /*11e0*/  FFMA R62, R55, R25, R62 ;  /* 0x00000019373e7223 */ /* 0x000fc4000000003e */
[----:B------:R-:W-:Y:S02]  /*11f0*/  FFMA R12, R55, R29, R12 ;  /* 0x0000001d370c7223 */ /* 0x000fe4000000000c */
[C---:B--2---:R-:W-:Y:S02]  /*1200*/  FFMA R33, R44.reuse, R17, R42 ;  /* 0x000000112c217223 */ /* 0x044fe4000000002a */
[C---:B------:R-:W-:Y:S02]  /*1210*/  FFMA R39, R44.reuse, R21, R52 ;  /* 0x000000152c277223 */ /* 0x040fe40000000034 */
[----:B------:R-:W-:Y:S02]  /*1220*/  FFMA R66, R44, R25, R66 ;  /* 0x000000192c427223 */ /* 0x000fe40000000042 */
[C---:B---3--:R-:W-:Y:S02]  /*1230*/  FFMA R55, R51.reuse, R17, R34 ;  /* 0x0000001133377223 */ /* 0x048fe40000000022 */
[C---:B------:R-:W-:Y:S01]  /*1240*/  FFMA R67, R51.reuse, R21, R46 ;  /* 0x0000001533437223 */ /* 0x040fe2000000002e */
[----:B------:R-:W-:Y:S01]  /*1250*/  LDS R34, [R41+0xc4] ;  /* 0x0000c40029227984 */ /* 0x000fe20000000800 */
[----:B------:R-:W-:-:S02]  /*1260*/  FFMA R60, R51, R25, R60 ;  /* 0x00000019333c7223 */ /* 0x000fc4000000003c */
[-C--:B------:R-:W-:Y:S01]  /*1270*/  FFMA R13, R51, R29.reuse, R13 ;  /* 0x0000001d330d7223 */ /* 0x080fe2000000000d */
[----:B------:R-:W-:Y:S01]  /*1280*/  LDS R46, [R41+0x16c] ;  /* 0x00016c00292e7984 */ /* 0x000fe20000000800 */
[----:B------:R-:W-:Y:S02]  /*1290*/  FFMA R44, R44, R29, R61 ;  /* 0x0000001d2c2c7223 */ /* 0x000fe4000000003d */
[C---:B----4-:R-:W-:Y:S01]  /*12a0*/  FFMA R51, R49.reuse, R17, R32 ;  /* 0x0000001131337223 */ /* 0x050fe20000000020 */
[----:B------:R-:W0:Y:S01]  /*12b0*/  LDS R61, [R41+0x1c] ;  /* 0x00001c00293d7984 */ /* 0x000e220000000800 */
[C---:B------:R-:W-:Y:S02]  /*12c0*/  FFMA R16, R49.reuse, R21, R16 ;  /* 0x0000001531107223 */ /* 0x040fe40000000010 */
[C---:B------:R-:W-:Y:S01]  /*12d0*/  FFMA R58, R49.reuse, R25, R58 ;  /* 0x00000019313a7223 */ /* 0x040fe2000000003a */
[----:B------:R-:W1:Y:S01]  /*12e0*/  LDS R32, [R41+0x70] ;  /* 0x0000700029207984 */ /* 0x000e620000000800 */
[----:B------:R-:W-:-:S02]  /*12f0*/  FFMA R37, R49, R29, R37 ;  /* 0x0000001d31257223 */ /* 0x000fc40000000025 */
[C---:B------:R-:W-:Y:S02]  /*1300*/  FFMA R49, R57.reuse, R17, R14 ;  /* 0x0000001139317223 */ /* 0x040fe4000000000e */
[----:B------:R-:W2:Y:S01]  /*1310*/  LDS R14, [R41+0x8c] ;  /* 0x00008c00290e7984 */ /* 0x000ea20000000800 */
[C---:B------:R-:W-:Y:S02]  /*1320*/  FFMA R56, R57.reuse, R21, R56 ;  /* 0x0000001539387223 */ /* 0x040fe40000000038 */
[C---:B------:R-:W-:Y:S02]  /*1330*/  FFMA R20, R57.reuse, R25, R20 ;  /* 0x0000001939147223 */ /* 0x040fe40000000014 */
[----:B------:R-:W-:Y:S02]  /*1340*/  FFMA R35, R57, R29, R35 ;  /* 0x0000001d39237223 */ /* 0x000fe40000000023 */
[----:B------:R-:W3:Y:S01]  /*1350*/  LDS R57, [R41+0xa8] ;  /* 0x0000a80029397984 */ /* 0x000ee20000000800 */
[----:B-----5:R-:W-:-:S02]  /*1360*/  FFMA R54, R15, R17, R54 ;  /* 0x000000110f367223 */ /* 0x020fc40000000036 */
[C---:B------:R-:W-:Y:S02]  /*1370*/  FFMA R68, R15.reuse, R21, R68 ;  /* 0x000000150f447223 */ /* 0x040fe40000000044 */
[C---:B------:R-:W-:Y:S02]  /*1380*/  FFMA R25, R15.reuse, R25, R24 ;  /* 0x000000190f197223 */ /* 0x040fe40000000018 */
[----:B------:R-:W4:Y:S01]  /*1390*/  LDS R24, [R41+0xe0] ;  /* 0x0000e00029187984 */ /* 0x000f220000000800 */
[----:B------:R-:W-:Y:S02]  /*13a0*/  FFMA R15, R15, R29, R28 ;  /* 0x0000001d0f0f7223 */ /* 0x000fe4000000001c */
[C---:B------:R-:W-:Y:S01]  /*13b0*/  FFMA R17, R65.reuse, R18, R53 ;  /* 0x0000001241117223 */ /* 0x040fe20000000035 */
[----:B------:R-:W5:Y:S01]  /*13c0*/  LDS R28, [R41+0xfc] ;  /* 0x0000fc00291c7984 */ /* 0x000f620000000800 */
[C---:B------:R-:W-:Y:S02]  /*13d0*/  FFMA R63, R65.reuse, R22, R63 ;  /* 0x00000016413f7223 */ /* 0x040fe4000000003f */
[----:B------:R-:W-:-:S02]  /*13e0*/  FFMA R62, R65, R26, R62 ;  /* 0x0000001a413e7223 */ /* 0x000fc4000000003e */
[----:B------:R-:W-:Y:S02]  /*13f0*/  FFMA R65, R65, R30, R12 ;  /* 0x0000001e41417223 */ /* 0x000fe4000000000c */
[----:B------:R0:W3:Y:S01]  /*1400*/  LDS R12, [R41+0x150] ;  /* 0x00015000290c7984 */ /* 0x0000e20000000800 */
[C---:B------:R-:W-:Y:S02]  /*1410*/  FFMA R33, R43.reuse, R18, R33 ;  /* 0x000000122b217223 */ /* 0x040fe40000000021 */
[C---:B------:R-:W-:Y:S02]  /*1420*/  FFMA R39, R43.reuse, R22, R39 ;  /* 0x000000162b277223 */ /* 0x040fe40000000027 */
[----:B------:R-:W-:Y:S02]  /*1430*/  FFMA R66, R43, R26, R66 ;  /* 0x0000001a2b427223 */ /* 0x000fe40000000042 */
[-C--:B0-----:R-:W-:Y:S01]  /*1440*/  FFMA R59, R61, R30.reuse, R59 ;  /* 0x0000001e3d3b7223 */ /* 0x081fe2000000003b */
[----:B------:R-:W-:Y:S01]  /*1450*/  IADD3 R41, R41, 0x310, RZ ;  /* 0x0000031029297810 */ /* 0x000fe20007ffe0ff */
[----:B------:R-:W-:-:S02]  /*1460*/  FFMA R44, R43, R30, R44 ;  /* 0x0000001e2b2c7223 */ /* 0x000fc4000000002c */
[-C--:B------:R-:W-:Y:S02]  /*1470*/  FFMA R13, R69, R30.reuse, R13 ;  /* 0x0000001e450d7223 */ /* 0x080fe4000000000d */
[-C--:B-1----:R-:W-:Y:S02]  /*1480*/  FFMA R37, R32, R30.reuse, R37 ;  /* 0x0000001e20257223 */ /* 0x082fe40000000025 */
[----:B--2---:R-:W-:Y:S02]  /*1490*/  FFMA R35, R14, R30, R35 ;  /* 0x0000001e0e237223 */ /* 0x004fe40000000023 */
[C---:B------:R-:W-:Y:S02]  /*14a0*/  FFMA R45, R61.reuse, R18, R45 ;  /* 0x000000123d2d7223 */ /* 0x040fe4000000002d */
[C---:B------:R-:W-:Y:S02]  /*14b0*/  FFMA R47, R61.reuse, R22, R47 ;  /* 0x000000163d2f7223 */ /* 0x040fe4000000002f */
[----:B------:R-:W-:-:S02]  /*14c0*/  FFMA R64, R61, R26, R64 ;  /* 0x0000001a3d407223 */ /* 0x000fc40000000040 */
[C---:B------:R-:W-:Y:S02]  /*14d0*/  FFMA R55, R69.reuse, R18, R55 ;  /* 0x0000001245377223 */ /* 0x040fe40000000037 */
[C---:B------:R-:W-:Y:S02]  /*14e0*/  FFMA R67, R69.reuse, R22, R67 ;  /* 0x0000001645437223 */ /* 0x040fe40000000043 */
[----:B------:R-:W-:Y:S02]  /*14f0*/  FFMA R60, R69, R26, R60 ;  /* 0x0000001a453c7223 */ /* 0x000fe4000000003c */
[C---:B------:R-:W-:Y:S02]  /*1500*/  FFMA R51, R32.reuse, R18, R51 ;  /* 0x0000001220337223 */ /* 0x040fe40000000033 */
[C---:B------:R-:W-:Y:S02]  /*1510*/  FFMA R16, R32.reuse, R22, R16 ;  /* 0x0000001620107223 */ /* 0x040fe40000000010 */
[----:B------:R-:W-:-:S02]  /*1520*/  FFMA R58, R32, R26, R58 ;  /* 0x0000001a203a7223 */ /* 0x000fc4000000003a */
[C---:B------:R-:W-:Y:S02]  /*1530*/  FFMA R21, R14.reuse, R18, R49 ;  /* 0x000000120e157223 */ /* 0x040fe40000000031 */
[C---:B------:R-:W-:Y:S02]  /*1540*/  FFMA R56, R14.reuse, R22, R56 ;  /* 0x000000160e387223 */ /* 0x040fe40000000038 */
[----:B------:R-:W-:Y:S02]  /*1550*/  FFMA R20, R14, R26, R20 ;  /* 0x0000001a0e147223 */ /* 0x000fe40000000014 */
[C---:B---3--:R-:W-:Y:S02]  /*1560*/  FFMA R54, R57.reuse, R18, R54 ;  /* 0x0000001239367223 */ /* 0x048fe40000000036 */
[C---:B------:R-:W-:Y:S02]  /*1570*/  FFMA R68, R57.reuse, R22, R68 ;  /* 0x0000001639447223 */ /* 0x040fe40000000044 */
[----:B------:R-:W-:-:S02]  /*1580*/  FFMA R25, R57, R26, R25 ;  /* 0x0000001a39197223 */ /* 0x000fc40000000019 */
[----:B------:R-:W-:Y:S02]  /*1590*/  FFMA R30, R57, R30, R15 ;  /* 0x0000001e391e7223 */ /* 0x000fe4000000000f */
[----:B----4-:R-:W-:Y:S02]  /*15a0*/  FFMA R49, R24, R31, R59 ;  /* 0x0000001f18317223 */ /* 0x010fe4000000003b */
[C---:B------:R-:W-:Y:S02]  /*15b0*/  FFMA R42, R34.reuse, R19, R33 ;  /* 0x00000013222a7223 */ /* 0x040fe40000000021 */
[C---:B------:R-:W-:Y:S02]  /*15c0*/  FFMA R52, R34.reuse, R23, R39 ;  /* 0x0000001722347223 */ /* 0x040fe40000000027 */
[C---:B------:R-:W-:Y:S02]  /*15d0*/  FFMA R66, R34.reuse, R27, R66 ;  /* 0x0000001b22427223 */ /* 0x040fe40000000042 */
[----:B------:R-:W-:-:S02]  /*15e0*/  FFMA R53, R34, R31, R44 ;  /* 0x0000001f22357223 */ /* 0x000fc4000000002c */
[----:B-----5:R-:W-:Y:S02]  /*15f0*/  FFMA R59, R28, R27, R62 ;  /* 0x0000001b1c3b7223 */ /* 0x020fe4000000003e */
[C---:B------:R-:W-:Y:S02]  /*1600*/  FFMA R14, R24.reuse, R19, R45 ;  /* 0x00000013180e7223 */ /* 0x040fe4000000002d */
[C---:B------:R-:W-:Y:S02]  /*1610*/  FFMA R50, R24.reuse, R23, R47 ;  /* 0x0000001718327223 */ /* 0x040fe4000000002f */
[----:B------:R-:W-:Y:S02]  /*1620*/  FFMA R64, R24, R27, R64 ;  /* 0x0000001b18407223 */ /* 0x000fe40000000040 */
[C---:B------:R-:W-:Y:S02]  /*1630*/  FFMA R69, R28.reuse, R19, R17 ;  /* 0x000000131c457223 */ /* 0x040fe40000000011 */
[----:B------:R-:W-:-:S02]  /*1640*/  FFMA R61, R28, R23, R63 ;  /* 0x000000171c3d7223 */ /* 0x000fc4000000003f */
[----:B------:R-:W-:Y:S02]  /*1650*/  FFMA R15, R28, R31, R65 ;  /* 0x0000001f1c0f7223 */ /* 0x000fe40000000041 */
[C---:B------:R-:W-:Y:S02]  /*1660*/  FFMA R34, R36.reuse, R19, R55 ;  /* 0x0000001324227223 */ /* 0x040fe40000000037 */
[C---:B------:R-:W-:Y:S02]  /*1670*/  FFMA R67, R36.reuse, R23, R67 ;  /* 0x0000001724437223 */ /* 0x040fe40000000043 */
[C---:B------:R-:W-:Y:S02]  /*1680*/  FFMA R60, R36.reuse, R27, R60 ;  /* 0x0000001b243c7223 */ /* 0x040fe4000000003c */
[----:B------:R-:W-:Y:S02]  /*1690*/  FFMA R39, R36, R31, R13 ;  /* 0x0000001f24277223 */ /* 0x000fe4000000000d */
[----:B------:R-:W-:-:S02]  /*16a0*/  FFMA R32, R38, R19, R51 ;  /* 0x0000001326207223 */ /* 0x000fc40000000033 */
[C---:B------:R-:W-:Y:S02]  /*16b0*/  FFMA R62, R38.reuse, R23, R16 ;  /* 0x00000017263e7223 */ /* 0x040fe40000000010 */
[C---:B------:R-:W-:Y:S02]  /*16c0*/  FFMA R58, R38.reuse, R27, R58 ;  /* 0x0000001b263a7223 */ /* 0x040fe4000000003a */
[----:B------:R-:W-:Y:S02]  /*16d0*/  FFMA R37, R38, R31, R37 ;  /* 0x0000001f26257223 */ /* 0x000fe40000000025 */
[C---:B------:R-:W-:Y:S02]  /*16e0*/  FFMA R48, R12.reuse, R19, R21 ;  /* 0x000000130c307223 */ /* 0x040fe40000000015 */
[C---:B------:R-:W-:Y:S02]  /*16f0*/  FFMA R56, R12.reuse, R23, R56 ;  /* 0x000000170c387223 */ /* 0x040fe40000000038 */
[----:B------:R-:W-:-:S02]  /*1700*/  FFMA R57, R12, R27, R20 ;  /* 0x0000001b0c397223 */ /* 0x000fc40000000014 */
[----:B------:R-:W-:Y:S02]  /*1710*/  FFMA R43, R12, R31, R35 ;  /* 0x0000001f0c2b7223 */ /* 0x000fe40000000023 */
[C---:B------:R-:W-:Y:S02]  /*1720*/  FFMA R54, R46.reuse, R19, R54 ;  /* 0x000000132e367223 */ /* 0x040fe40000000036 */
[C---:B------:R-:W-:Y:S02]  /*1730*/  FFMA R68, R46.reuse, R23, R68 ;  /* 0x000000172e447223 */ /* 0x040fe40000000044 */
[C---:B------:R-:W-:Y:S02]  /*1740*/  FFMA R44, R46.reuse, R27, R25 ;  /* 0x0000001b2e2c7223 */ /* 0x040fe40000000019 */
[----:B------:R-:W-:Y:S01]  /*1750*/  FFMA R33, R46, R31, R30 ;  /* 0x0000001f2e217223 */ /* 0x000fe2000000001e */
[----:B------:R-:W-:Y:S05]  /*1760*/  @P0 BRA `(.L_x_0) ;  /* 0xfffff6a000000947 */ /* 0x000fea000383ffff */
[----:B------:R-:W-:-:S13]  /*1770*/  PLOP3.LUT P0, PT, PT, PT, UP1, 0x80, 0x0 ;  /* 0x000000000000781c */ /* 0x000fda0003f0f018 */
[----:B------:R-:W-:Y:S05]  /*1780*/  @!P0 BRA `(.L_x_1) ;  /* 0xfffff0b000008947 */ /* 0x000fea000383ffff */
[----:B------:R-:W-:Y:S01]  /*1790*/  USHF.R.S32.HI UR4, URZ, 0x4, UR7 ;  /* 0x000000043f047899 */ /* 0x000fe20008011407 */
[----:B------:R-:W-:Y:S01]  /*17a0*/  IMAD R0, R0, 0xc40, R5 ;  /* 0x00000c4000007824 */ /* 0x000fe200078e0205 */
[----:B------:R-:W-:Y:S02]  /*17b0*/  MOV R5, UR8 ;  /* 0x0000000800057c02 */ /* 0x000fe40008000f00 */
[----:B------:R-:W-:Y:S02]  /*17c0*/  MOV R41, UR5 ;  /* 0x0000000500297c02 */ /* 0x000fe40008000f00 */
[----:B------:R-:W-:-:S05]  /*17d0*/  MOV R3, UR4 ;  /* 0x0000000400037c02 */ /* 0x000fca0008000f00 */
[----:B------:R-:W-:-:S04]  /*17e0*/  IMAD R0, R3, 0x18800, R0 ;  /* 0x0001880003007824 */ /* 0x000fc800078e0200 */
[----:B------:R-:W-:-:S04]  /*17f0*/  IMAD R0, R5, 0x7, R0 ;  /* 0x0000000705007824 */ /* 0x000fc800078e0200 */
[----:B------:R-:W-:-:S04]  /*1800*/  IMAD R41, R41, 0xc4, R0 ;  /* 0x000000c429297824 */ /* 0x000fc800078e0200 */
[----:B------:R-:W-:-:S05]  /*1810*/  IMAD.WIDE R40, R41, R40, c[0x0][0x170] ;  /* 0x00005c0029287625 */ /* 0x000fca00078e0228 */
[----:B------:R-:W-:Y:S04]  /*1820*/  STG.E [R40.64], R42 ;  /* 0x0000002a28007986 */ /* 0x000fe8000c10190a */
[----:B------:R-:W-:Y:S04]  /*1830*/  STG.E [R40.64+0x70], R14 ;  /* 0x0000700e28007986 */ /* 0x000fe8000c10190a */
        /* <DEDUP_REMOVED lines=25> */
[----:B------:R-:W-:Y:S01]  /*19d0*/  STG.E [R40.64+0x2760], R33 ;  /* 0x0027602128007986 */ /* 0x000fe2000c10190a */
[----:B------:R-:W-:Y:S05]  /*19e0*/  EXIT ;  /* 0x000000000000794d */ /* 0x000fea0003800000 */
.L_x_2:
[----:B------:R-:W-:-:S00]  /*19f0*/  BRA `(.L_x_2) ;  /* 0xfffffff000007947 */ /* 0x000fc0000383ffff */
[----:B------:R-:W-:-:S00]  /*1a00*/  NOP ;  /* 0x0000000000007918 */ /* 0x000fc00000000000 */
[----:B------:R-:W-:-:S00]  /*1a10*/  NOP ;  /* 0x0000000000007918 */ /* 0x000fc00000000000 */
[----:B------:R-:W-:-:S00]  /*1a20*/  NOP ;  /* 0x0000000000007918 */ /* 0x000fc00000000000 */
[----:B------:R-:W-:-:S00]  /*1a30*/  NOP ;  /* 0x0000000000007918 */ /* 0x000fc00000000000 */
[----:B------:R-:W-:-:S00]  /*1a40*/  NOP ;  /* 0x0000000000007918 */ /* 0x000fc00000000000 */
[----:B------:R-:W-:-:S00]  /*1a50*/  NOP ;  /* 0x0000000000007918 */ /* 0x000fc00000000000 */
[----:B------:R-:W-:-:S00]  /*1a60*/  NOP ;  /* 0x0000000000007918 */ /* 0x000fc00000000000 */
[----:B------:R-:W-:-:S00]  /*1a70*/  NOP ;  /* 0x0000000000007918 */ /* 0x000fc00000000000 */
.L_x_3:


//--------------------- .nv.shared.candidate6     --------------------------
	.section	.nv.shared.candidate6,"aw",@nobits
	.align	4
.nv.shared.candidate6:
	.zero		22656
